	.headerflags	@"EF_CUDA_TEXMODE_UNIFIED EF_CUDA_64BIT_ADDRESS EF_CUDA_ACCELERATORS EF_CUDA_SM90 EF_CUDA_VIRTUAL_SM(EF_CUDA_SM90)"
	.elftype	@"ET_EXEC"


//--------------------- .nv.info                  --------------------------
	.section	.nv.info,"",@"SHT_CUDA_INFO"
	.align	4


	//----- nvinfo : EIATTR_REGCOUNT
	.align		4
        /*0000*/ 	.byte	0x04, 0x2f
        /*0002*/ 	.short	(.L_3 - .L_2)
	.align		4
.L_2:
        /*0004*/ 	.word	index@(triton_poi_fused__native_batch_norm_legit_no_training__unsafe_index_add_mul_relu_sub_39)
        /*0008*/ 	.word	0x00000028


	//----- nvinfo : EIATTR_MIN_STACK_SIZE
	.align		4
.L_3:
        /*000c*/ 	.byte	0x04, 0x12
        /*000e*/ 	.short	(.L_5 - .L_4)
	.align		4
.L_4:
        /*0010*/ 	.word	index@(triton_poi_fused__native_batch_norm_legit_no_training__unsafe_index_add_mul_relu_sub_39)
        /*0014*/ 	.word	0x00000000


	//----- nvinfo : EIATTR_FRAME_SIZE
	.align		4
.L_5:
        /*0018*/ 	.byte	0x04, 0x11
        /*001a*/ 	.short	(.L_7 - .L_6)
	.align		4
.L_6:
        /*001c*/ 	.word	index@(triton_poi_fused__native_batch_norm_legit_no_training__unsafe_index_add_mul_relu_sub_39)
        /*0020*/ 	.word	0x00000000


	//----- nvinfo : EIATTR_MIN_STACK_SIZE
	.align		4
.L_7:
        /*0024*/ 	.byte	0x04, 0x12
        /*0026*/ 	.short	(.L_9 - .L_8)
	.align		4
.L_8:
        /*0028*/ 	.word	index@(triton_poi_fused__native_batch_norm_legit_no_training__unsafe_index_add_mul_relu_sub_39)
        /*002c*/ 	.word	0x00000000
.L_9:


//--------------------- .nv.info.triton_poi_fused__native_batch_norm_legit_no_training__unsafe_index_add_mul_relu_sub_39 --------------------------
	.section	.nv.info.triton_poi_fused__native_batch_norm_legit_no_training__unsafe_index_add_mul_relu_sub_39,"",@"SHT_CUDA_INFO"
	.sectionflags	@""
	.align	4


	//----- nvinfo : EIATTR_CUDA_API_VERSION
	.align		4
        /*0000*/ 	.byte	0x04, 0x37
        /*0002*/ 	.short	(.L_11 - .L_10)
.L_10:
        /*0004*/ 	.word	0x0000007c


	//----- nvinfo : EIATTR_KPARAM_INFO
	.align		4
.L_11:
        /*0008*/ 	.byte	0x04, 0x17
        /*000a*/ 	.short	(.L_13 - .L_12)
.L_12:
        /*000c*/ 	.word	0x00000000
        /*0010*/ 	.short	0x0015
        /*0012*/ 	.short	0x00a8
        /*0014*/ 	.byte	0x00, 0xf0, 0x11, 0x00


	//----- nvinfo : EIATTR_KPARAM_INFO
	.align		4
.L_13:
        /*0018*/ 	.byte	0x04, 0x17
        /*001a*/ 	.short	(.L_15 - .L_14)
.L_14:
        /*001c*/ 	.word	0x00000000
        /*0020*/ 	.short	0x0014
        /*0022*/ 	.short	0x00a0
        /*0024*/ 	.byte	0x00, 0xf4, 0x21, 0x00


	//----- nvinfo : EIATTR_KPARAM_INFO
	.align		4
.L_15:
        /*0028*/ 	.byte	0x04, 0x17
        /*002a*/ 	.short	(.L_17 - .L_16)
.L_16:
        /*002c*/ 	.word	0x00000000
        /*0030*/ 	.short	0x0013
        /*0032*/ 	.short	0x0098
        /*0034*/ 	.byte	0x00, 0xf4, 0x21, 0x00


	//----- nvinfo : EIATTR_KPARAM_INFO
	.align		4
.L_17:
        /*0038*/ 	.byte	0x04, 0x17
        /*003a*/ 	.short	(.L_19 - .L_18)
.L_18:
        /*003c*/ 	.word	0x00000000
        /*0040*/ 	.short	0x0012
        /*0042*/ 	.short	0x0090
        /*0044*/ 	.byte	0x00, 0xf4, 0x21, 0x00


	//----- nvinfo : EIATTR_KPARAM_INFO
	.align		4
.L_19:
        /*0048*/ 	.byte	0x04, 0x17
        /*004a*/ 	.short	(.L_21 - .L_20)
.L_20:
        /*004c*/ 	.word	0x00000000
        /*0050*/ 	.short	0x0011
        /*0052*/ 	.short	0x0088
        /*0054*/ 	.byte	0x00, 0xf4, 0x21, 0x00


	//----- nvinfo : EIATTR_KPARAM_INFO
	.align		4
.L_21:
        /*0058*/ 	.byte	0x04, 0x17
        /*005a*/ 	.short	(.L_23 - .L_22)
.L_22:
        /*005c*/ 	.word	0x00000000
        /*0060*/ 	.short	0x0010
        /*0062*/ 	.short	0x0080
        /*0064*/ 	.byte	0x00, 0xf4, 0x21, 0x00


	//----- nvinfo : EIATTR_KPARAM_INFO
	.align		4
.L_23:
        /*0068*/ 	.byte	0x04, 0x17
        /*006a*/ 	.short	(.L_25 - .L_24)
.L_24:
        /*006c*/ 	.word	0x00000000
        /*0070*/ 	.short	0x000f
        /*0072*/ 	.short	0x0078
        /*0074*/ 	.byte	0x00, 0xf4, 0x21, 0x00


	//----- nvinfo : EIATTR_KPARAM_INFO
	.align		4
.L_25:
        /*0078*/ 	.byte	0x04, 0x17
        /*007a*/ 	.short	(.L_27 - .L_26)
.L_26:
        /*007c*/ 	.word	0x00000000
        /*0080*/ 	.short	0x000e
        /*0082*/ 	.short	0x0070
        /*0084*/ 	.byte	0x00, 0xf4, 0x21, 0x00


	//----- nvinfo : EIATTR_KPARAM_INFO
	.align		4
.L_27:
        /*0088*/ 	.byte	0x04, 0x17
        /*008a*/ 	.short	(.L_29 - .L_28)
.L_28:
        /*008c*/ 	.word	0x00000000
        /*0090*/ 	.short	0x000d
        /*0092*/ 	.short	0x0068
        /*0094*/ 	.byte	0x00, 0xf4, 0x21, 0x00


	//----- nvinfo : EIATTR_KPARAM_INFO
	.align		4
.L_29:
        /*0098*/ 	.byte	0x04, 0x17
        /*009a*/ 	.short	(.L_31 - .L_30)
.L_30:
        /*009c*/ 	.word	0x00000000
        /*00a0*/ 	.short	0x000c
        /*00a2*/ 	.short	0x0060
        /*00a4*/ 	.byte	0x00, 0xf4, 0x21, 0x00


	//----- nvinfo : EIATTR_KPARAM_INFO
	.align		4
.L_31:
        /*00a8*/ 	.byte	0x04, 0x17
        /*00aa*/ 	.short	(.L_33 - .L_32)
.L_32:
        /*00ac*/ 	.word	0x00000000
        /*00b0*/ 	.short	0x000b
        /*00b2*/ 	.short	0x0058
        /*00b4*/ 	.byte	0x00, 0xf4, 0x21, 0x00


	//----- nvinfo : EIATTR_KPARAM_INFO
	.align		4
.L_33:
        /*00b8*/ 	.byte	0x04, 0x17
        /*00ba*/ 	.short	(.L_35 - .L_34)
.L_34:
        /*00bc*/ 	.word	0x00000000
        /*00c0*/ 	.short	0x000a
        /*00c2*/ 	.short	0x0050
        /*00c4*/ 	.byte	0x00, 0xf4, 0x21, 0x00


	//----- nvinfo : EIATTR_KPARAM_INFO
	.align		4
.L_35:
        /*00c8*/ 	.byte	0x04, 0x17
        /*00ca*/ 	.short	(.L_37 - .L_36)
.L_36:
        /*00cc*/ 	.word	0x00000000
        /*00d0*/ 	.short	0x0009
        /*00d2*/ 	.short	0x0048
        /*00d4*/ 	.byte	0x00, 0xf4, 0x21, 0x00


	//----- nvinfo : EIATTR_KPARAM_INFO
	.align		4
.L_37:
        /*00d8*/ 	.byte	0x04, 0x17
        /*00da*/ 	.short	(.L_39 - .L_38)
.L_38:
        /*00dc*/ 	.word	0x00000000
        /*00e0*/ 	.short	0x0008
        /*00e2*/ 	.short	0x0040
        /*00e4*/ 	.byte	0x00, 0xf4, 0x21, 0x00


	//----- nvinfo : EIATTR_KPARAM_INFO
	.align		4
.L_39:
        /*00e8*/ 	.byte	0x04, 0x17
        /*00ea*/ 	.short	(.L_41 - .L_40)
.L_40:
        /*00ec*/ 	.word	0x00000000
        /*00f0*/ 	.short	0x0007
        /*00f2*/ 	.short	0x0038
        /*00f4*/ 	.byte	0x00, 0xf4, 0x21, 0x00


	//----- nvinfo : EIATTR_KPARAM_INFO
	.align		4
.L_41:
        /*00f8*/ 	.byte	0x04, 0x17
        /*00fa*/ 	.short	(.L_43 - .L_42)
.L_42:
        /*00fc*/ 	.word	0x00000000
        /*0100*/ 	.short	0x0006
        /*0102*/ 	.short	0x0030
        /*0104*/ 	.byte	0x00, 0xf4, 0x21, 0x00


	//----- nvinfo : EIATTR_KPARAM_INFO
	.align		4
.L_43:
        /*0108*/ 	.byte	0x04, 0x17
        /*010a*/ 	.short	(.L_45 - .L_44)
.L_44:
        /*010c*/ 	.word	0x00000000
        /*0110*/ 	.short	0x0005
        /*0112*/ 	.short	0x0028
        /*0114*/ 	.byte	0x00, 0xf4, 0x21, 0x00


	//----- nvinfo : EIATTR_KPARAM_INFO
	.align		4
.L_45:
        /*0118*/ 	.byte	0x04, 0x17
        /*011a*/ 	.short	(.L_47 - .L_46)
.L_46:
        /*011c*/ 	.word	0x00000000
        /*0120*/ 	.short	0x0004
        /*0122*/ 	.short	0x0020
        /*0124*/ 	.byte	0x00, 0xf4, 0x21, 0x00


	//----- nvinfo : EIATTR_KPARAM_INFO
	.align		4
.L_47:
        /*0128*/ 	.byte	0x04, 0x17
        /*012a*/ 	.short	(.L_49 - .L_48)
.L_48:
        /*012c*/ 	.word	0x00000000
        /*0130*/ 	.short	0x0003
        /*0132*/ 	.short	0x0018
        /*0134*/ 	.byte	0x00, 0xf4, 0x21, 0x00


	//----- nvinfo : EIATTR_KPARAM_INFO
	.align		4
.L_49:
        /*0138*/ 	.byte	0x04, 0x17
        /*013a*/ 	.short	(.L_51 - .L_50)
.L_50:
        /*013c*/ 	.word	0x00000000
        /*0140*/ 	.short	0x0002
        /*0142*/ 	.short	0x0010
        /*0144*/ 	.byte	0x00, 0xf4, 0x21, 0x00


	//----- nvinfo : EIATTR_KPARAM_INFO
	.align		4
.L_51:
        /*0148*/ 	.byte	0x04, 0x17
        /*014a*/ 	.short	(.L_53 - .L_52)
.L_52:
        /*014c*/ 	.word	0x00000000
        /*0150*/ 	.short	0x0001
        /*0152*/ 	.short	0x0008
        /*0154*/ 	.byte	0x00, 0xf4, 0x21, 0x00


	//----- nvinfo : EIATTR_KPARAM_INFO
	.align		4
.L_53:
        /*0158*/ 	.byte	0x04, 0x17
        /*015a*/ 	.short	(.L_55 - .L_54)
.L_54:
        /*015c*/ 	.word	0x00000000
        /*0160*/ 	.short	0x0000
        /*0162*/ 	.short	0x0000
        /*0164*/ 	.byte	0x00, 0xf4, 0x21, 0x00


	//----- nvinfo : EIATTR_SPARSE_MMA_MASK
	.align		4
.L_55:
        /*0168*/ 	.byte	0x03, 0x50
        /*016a*/ 	.short	0x0000


	//----- nvinfo : EIATTR_MAXREG_COUNT
	.align		4
        /*016c*/ 	.byte	0x03, 0x1b
        /*016e*/ 	.short	0x00ff


	//----- nvinfo : EIATTR_EXIT_INSTR_OFFSETS
	.align		4
        /*0170*/ 	.byte	0x04, 0x1c
        /*0172*/ 	.short	(.L_57 - .L_56)


	//   ....[0]....
.L_56:
        /*0174*/ 	.word	0x00001460


	//   ....[1]....
        /*0178*/ 	.word	0x00001480


	//----- nvinfo : EIATTR_REQNTID
	.align		4
.L_57:
        /*017c*/ 	.byte	0x04, 0x10
        /*017e*/ 	.short	(.L_59 - .L_58)
.L_58:
        /*0180*/ 	.word	0x00000080
        /*0184*/ 	.word	0x00000001
        /*0188*/ 	.word	0x00000001


	//----- nvinfo : EIATTR_CBANK_PARAM_SIZE
	.align		4
.L_59:
        /*018c*/ 	.byte	0x03, 0x19
        /*018e*/ 	.short	0x00ac


	//----- nvinfo : EIATTR_PARAM_CBANK
	.align		4
        /*0190*/ 	.byte	0x04, 0x0a
        /*0192*/ 	.short	(.L_61 - .L_60)
	.align		4
.L_60:
        /*0194*/ 	.word	index@(.nv.constant0.triton_poi_fused__native_batch_norm_legit_no_training__unsafe_index_add_mul_relu_sub_39)
        /*0198*/ 	.short	0x0210
        /*019a*/ 	.short	0x00ac


	//----- nvinfo : EIATTR_SW_WAR
	.align		4
.L_61:
        /*019c*/ 	.byte	0x04, 0x36
        /*019e*/ 	.short	(.L_63 - .L_62)
.L_62:
        /*01a0*/ 	.word	0x00000008
.L_63:


//--------------------- .nv.callgraph             --------------------------
	.section	.nv.callgraph,"",@"SHT_CUDA_CALLGRAPH"
	.align	4
	.sectionentsize	8
	.align		4
        /*0000*/ 	.word	0x00000000
	.align		4
        /*0004*/ 	.word	0xffffffff
	.align		4
        /*0008*/ 	.word	0x00000000
	.align		4
        /*000c*/ 	.word	0xfffffffe
	.align		4
        /*0010*/ 	.word	0x00000000
	.align		4
        /*0014*/ 	.word	0xfffffffd
	.align		4
        /*0018*/ 	.word	0x00000000
	.align		4
        /*001c*/ 	.word	0xfffffffc


//--------------------- .nv.constant4             --------------------------
	.section	.nv.constant4,"a",@progbits
	.align	8
	.align		8
.nv.constant4:
        /*0000*/ 	.dword	_$_str
	.align		8
        /*0008*/ 	.dword	_$_str_$_2


//--------------------- .text.triton_poi_fused__native_batch_norm_legit_no_training__unsafe_index_add_mul_relu_sub_39 --------------------------
	.section	.text.triton_poi_fused__native_batch_norm_legit_no_training__unsafe_index_add_mul_relu_sub_39,"ax",@progbits
	.align	128
        .global         triton_poi_fused__native_batch_norm_legit_no_training__unsafe_index_add_mul_relu_sub_39
        .type           triton_poi_fused__native_batch_norm_legit_no_training__unsafe_index_add_mul_relu_sub_39,@function
        .size           triton_poi_fused__native_batch_norm_legit_no_training__unsafe_index_add_mul_relu_sub_39,(.L_x_1 - triton_poi_fused__native_batch_norm_legit_no_training__unsafe_index_add_mul_relu_sub_39)
        .other          triton_poi_fused__native_batch_norm_legit_no_training__unsafe_index_add_mul_relu_sub_39,@"STO_CUDA_ENTRY STV_DEFAULT"
triton_poi_fused__native_batch_norm_legit_no_training__unsafe_index_add_mul_relu_sub_39:
.text.triton_poi_fused__native_batch_norm_legit_no_training__unsafe_index_add_mul_relu_sub_39:
[----:B------:R-:W0:Y:S01]  /*0000*/  LDC R1, c[0x0][0x28] ;  /* 0x00000a00ff017b82 */ /* 0x000e220000000800 */
[----:B------:R-:W1:Y:S07]  /*0010*/  S2R R0, SR_TID.X ;  /* 0x0000000000007919 */ /* 0x000e6e0000002100 */
[----:B------:R-:W2:Y:S01]  /*0020*/  LDC.64 R12, c[0x0][0x250] ;  /* 0x00009400ff0c7b82 */ /* 0x000ea20000000a00 */
[----:B------:R-:W-:Y:S01]  /*0030*/  ULDC.64 UR4, c[0x0][0x208] ;  /* 0x0000820000047ab9 */ /* 0x000fe20000000a00 */
[----:B------:R-:W3:Y:S06]  /*0040*/  S2R R5, SR_CTAID.X ;  /* 0x0000000000057919 */ /* 0x000eec0000002500 */
[----:B------:R-:W4:Y:S08]  /*0050*/  LDC.64 R8, c[0x0][0x240] ;  /* 0x00009000ff087b82 */ /* 0x000f300000000a00 */
[----:B------:R-:W5:Y:S08]  /*0060*/  LDC.64 R14, c[0x0][0x218] ;  /* 0x00008600ff0e7b82 */ /* 0x000f700000000a00 */
[----:B------:R-:W2:Y:S01]  /*0070*/  LDC.64 R10, c[0x0][0x248] ;  /* 0x00009200ff0a7b82 */ /* 0x000ea20000000a00 */
[----:B------:R-:W-:Y:S01]  /*0080*/  CS2R R24, SRZ ;  /* 0x0000000000187805 */ /* 0x000fe2000001ff00 */
[----:B------:R-:W-:Y:S01]  /*0090*/  HFMA2.MMA R26, -RZ, RZ, 0, 0 ;  /* 0x00000000ff1a7435 */ /* 0x000fe200000001ff */
[----:B------:R-:W-:Y:S01]  /*00a0*/  CS2R R18, SRZ ;  /* 0x0000000000127805 */ /* 0x000fe2000001ff00 */
[----:B------:R-:W-:Y:S01]  /*00b0*/  IMAD.MOV.U32 R35, RZ, RZ, RZ ;  /* 0x000000ffff237224 */ /* 0x000fe200078e00ff */
[----:B------:R-:W-:Y:S01]  /*00c0*/  ULDC.64 UR6, c[0x0][0x228] ;  /* 0x00008a0000067ab9 */ /* 0x000fe20000000a00 */
[----:B-1----:R-:W-:-:S02]  /*00d0*/  IMAD.SHL.U32 R0, R0, 0x2, RZ ;  /* 0x0000000200007824 */ /* 0x002fc400078e00ff */
[----:B------:R-:W1:Y:S01]  /*00e0*/  LDC.64 R22, c[0x0][0x258] ;  /* 0x00009600ff167b82 */ /* 0x000e620000000a00 */
[----:B---3--:R-:W-:Y:S02]  /*00f0*/  SHF.R.S32.HI R3, RZ, 0x17, R5 ;  /* 0x00000017ff037819 */ /* 0x008fe40000011405 */
[----:B------:R-:W-:Y:S02]  /*0100*/  LOP3.LUT R0, R0, 0xfe, RZ, 0xc0, !PT ;  /* 0x000000fe00007812 */ /* 0x000fe400078ec0ff */
[----:B------:R-:W-:-:S03]  /*0110*/  SGXT R3, R3, 0x1 ;  /* 0x000000010303781a */ /* 0x000fc60000000200 */
[----:B------:R-:W3:Y:S01]  /*0120*/  LDC.64 R36, c[0x0][0x260] ;  /* 0x00009800ff247b82 */ /* 0x000ee20000000a00 */
[----:B------:R-:W-:Y:S01]  /*0130*/  IMAD R0, R5, 0x100, R0 ;  /* 0x0000010005007824 */ /* 0x000fe200078e0200 */
[----:B------:R-:W-:-:S04]  /*0140*/  CS2R R4, SRZ ;  /* 0x0000000000047805 */ /* 0x000fc8000001ff00 */
[----:B------:R-:W-:Y:S02]  /*0150*/  LEA.HI R3, R3, R0, RZ, 0x6 ;  /* 0x0000000003037211 */ /* 0x000fe400078f30ff */
[----:B------:R-:W-:Y:S02]  /*0160*/  ISETP.GE.AND P0, PT, R0, 0x2400, PT ;  /* 0x000024000000780c */ /* 0x000fe40003f06270 */
[----:B------:R-:W-:-:S05]  /*0170*/  SHF.R.S32.HI R27, RZ, 0x6, R3 ;  /* 0x00000006ff1b7819 */ /* 0x000fca0000011403 */
[----:B------:R-:W-:-:S05]  /*0180*/  IMAD.HI R2, R27, 0x38e38e39, RZ ;  /* 0x38e38e391b027827 */ /* 0x000fca00078e02ff */
[----:B------:R-:W-:-:S04]  /*0190*/  SHF.R.U32.HI R3, RZ, 0x1f, R2 ;  /* 0x0000001fff037819 */ /* 0x000fc80000011602 */
[----:B------:R-:W-:-:S05]  /*01a0*/  LEA.HI.SX32 R2, R2, R3, 0x1d ;  /* 0x0000000302027211 */ /* 0x000fca00078feaff */
[----:B------:R-:W-:-:S04]  /*01b0*/  IMAD R7, R2, -0x24, R27 ;  /* 0xffffffdc02077824 */ /* 0x000fc800078e021b */
[----:B--2---:R-:W-:-:S05]  /*01c0*/  IMAD.WIDE R12, R7, 0x4, R12 ;  /* 0x00000004070c7825 */ /* 0x004fca00078e020c */
[----:B------:R-:W2:Y:S04]  /*01d0*/  @!P0 LDG.E.EL R5, desc[UR4][R12.64] ;  /* 0x000000040c058981 */ /* 0x000ea8000c2e1900 */
[----:B------:R5:W2:Y:S01]  /*01e0*/  @!P0 LDG.E.EL R4, desc[UR4][R12.64] ;  /* 0x000000040c048981 */ /* 0x000aa2000c2e1900 */
[----:B------:R-:W-:-:S04]  /*01f0*/  SHF.R.S32.HI R3, RZ, 0x1f, R0 ;  /* 0x0000001fff037819 */ /* 0x000fc80000011400 */
[----:B------:R-:W-:-:S04]  /*0200*/  LEA.HI R6, R3, R0, RZ, 0x3 ;  /* 0x0000000003067211 */ /* 0x000fc800078f18ff */
[----:B------:R-:W-:-:S04]  /*0210*/  SHF.R.S32.HI R28, RZ, 0x3, R6 ;  /* 0x00000003ff1c7819 */ /* 0x000fc80000011406 */
[----:B------:R-:W-:-:S04]  /*0220*/  LEA.HI R2, R28, R28, RZ, 0x3 ;  /* 0x0000001c1c027211 */ /* 0x000fc800078f18ff */
[----:B------:R-:W-:-:S05]  /*0230*/  LOP3.LUT R3, R2, 0xfffffff8, RZ, 0xc0, !PT ;  /* 0xfffffff802037812 */ /* 0x000fca00078ec0ff */
[----:B------:R-:W-:Y:S02]  /*0240*/  IMAD.IADD R28, R28, 0x1, -R3 ;  /* 0x000000011c1c7824 */ /* 0x000fe400078e0a03 */
[----:B------:R-:W1:Y:S01]  /*0250*/  LDC.64 R2, c[0x0][0x220] ;  /* 0x00008800ff027b82 */ /* 0x000e620000000a00 */
[----:B----4-:R-:W-:Y:S01]  /*0260*/  IMAD.WIDE R20, R0, 0x4, R8 ;  /* 0x0000000400147825 */ /* 0x010fe200078e0208 */
[----:B------:R-:W-:-:S03]  /*0270*/  LOP3.LUT R17, R6, 0xfffffff8, RZ, 0xc0, !PT ;  /* 0xfffffff806117812 */ /* 0x000fc600078ec0ff */
[----:B-----5:R-:W-:Y:S01]  /*0280*/  IMAD.WIDE R12, R28, 0x8, R14 ;  /* 0x000000081c0c7825 */ /* 0x020fe200078e020e */
[----:B------:R-:W4:Y:S02]  /*0290*/  @!P0 LDG.E.64 R18, desc[UR4][R20.64] ;  /* 0x0000000414128981 */ /* 0x000f24000c1e1b00 */
[----:B------:R-:W5:Y:S02]  /*02a0*/  LDC.64 R8, c[0x0][0x270] ;  /* 0x00009c00ff087b82 */ /* 0x000f640000000a00 */
[----:B------:R3:W4:Y:S01]  /*02b0*/  @!P0 LDG.E.EL.64 R24, desc[UR4][R12.64] ;  /* 0x000000040c188981 */ /* 0x000722000c2e1b00 */
[----:B------:R-:W-:Y:S01]  /*02c0*/  IMAD.IADD R17, R0, 0x1, -R17 ;  /* 0x0000000100117824 */ /* 0x000fe200078e0a11 */
[----:B------:R-:W-:Y:S01]  /*02d0*/  CS2R R14, SRZ ;  /* 0x00000000000e7805 */ /* 0x000fe2000001ff00 */
[----:B0-----:R-:W-:-:S05]  /*02e0*/  IMAD.WIDE R10, R7, 0x4, R10 ;  /* 0x00000004070a7825 */ /* 0x001fca00078e020a */
[----:B------:R-:W4:Y:S01]  /*02f0*/  @!P0 LDG.E.EL R35, desc[UR4][R10.64] ;  /* 0x000000040a238981 */ /* 0x000f22000c2e1900 */
[----:B---3--:R-:W-:-:S03]  /*0300*/  CS2R R12, SRZ ;  /* 0x00000000000c7805 */ /* 0x008fc6000001ff00 */
[----:B------:R0:W3:Y:S01]  /*0310*/  @!P0 LDG.E.EL R26, desc[UR4][R10.64] ;  /* 0x000000040a1a8981 */ /* 0x0000e2000c2e1900 */
[----:B-1----:R-:W-:Y:S02]  /*0320*/  IMAD.WIDE R30, R17, 0x8, R2 ;  /* 0x00000008111e7825 */ /* 0x002fe400078e0202 */
[----:B------:R-:W1:Y:S03]  /*0330*/  LDC.64 R2, c[0x0][0x230] ;  /* 0x00008c00ff027b82 */ /* 0x000e660000000a00 */
[----:B------:R0:W3:Y:S01]  /*0340*/  @!P0 LDG.E.EL.128 R12, desc[UR4][R30.64] ;  /* 0x000000041e0c8981 */ /* 0x0000e2000c2e1d00 */
[----:B------:R-:W-:Y:S01]  /*0350*/  CS2R R20, SRZ ;  /* 0x0000000000147805 */ /* 0x000fe2000001ff00 */
[----:B-----5:R-:W-:-:S05]  /*0360*/  IMAD.WIDE R32, R28, 0x8, R8 ;  /* 0x000000081c207825 */ /* 0x020fca00078e0208 */
[----:B------:R-:W5:Y:S01]  /*0370*/  @!P0 LDG.E.EL.64 R20, desc[UR4][R32.64] ;  /* 0x0000000420148981 */ /* 0x000f62000c2e1b00 */
[----:B------:R-:W-:-:S04]  /*0380*/  IMAD.WIDE R22, R7, 0x4, R22 ;  /* 0x0000000407167825 */ /* 0x000fc800078e0216 */
[----:B------:R-:W-:Y:S01]  /*0390*/  IMAD.WIDE R36, R7, 0x4, R36 ;  /* 0x0000000407247825 */ /* 0x000fe200078e0224 */
[----:B------:R-:W-:Y:S02]  /*03a0*/  CS2R R6, SRZ ;  /* 0x0000000000067805 */ /* 0x000fe4000001ff00 */
[----:B------:R-:W-:Y:S02]  /*03b0*/  CS2R R8, SRZ ;  /* 0x0000000000087805 */ /* 0x000fe4000001ff00 */
[----:B0-----:R-:W-:Y:S01]  /*03c0*/  CS2R R10, SRZ ;  /* 0x00000000000a7805 */ /* 0x001fe2000001ff00 */
[----:B------:R-:W-:Y:S01]  /*03d0*/  IMAD.MOV.U32 R16, RZ, RZ, RZ ;  /* 0x000000ffff107224 */ /* 0x000fe200078e00ff */
[----:B------:R-:W0:Y:S01]  /*03e0*/  LDC.64 R30, c[0x0][0x278] ;  /* 0x00009e00ff1e7b82 */ /* 0x000e220000000a00 */
[----:B------:R-:W-:Y:S01]  /*03f0*/  IMAD.MOV.U32 R29, RZ, RZ, RZ ;  /* 0x000000ffff1d7224 */ /* 0x000fe200078e00ff */
[----:B------:R-:W5:Y:S01]  /*0400*/  @!P0 LDG.E.EL R6, desc[UR4][R22.64] ;  /* 0x0000000416068981 */ /* 0x000f62000c2e1900 */
[----:B-1----:R-:W-:-:S03]  /*0410*/  IMAD.WIDE R2, R17, 0x8, R2 ;  /* 0x0000000811027825 */ /* 0x002fc600078e0202 */
[----:B------:R-:W5:Y:S04]  /*0420*/  @!P0 LDG.E.EL R7, desc[UR4][R36.64] ;  /* 0x0000000424078981 */ /* 0x000f68000c2e1900 */
[----:B------:R1:W5:Y:S04]  /*0430*/  @!P0 LDG.E.EL R16, desc[UR4][R22.64] ;  /* 0x0000000416108981 */ /* 0x000368000c2e1900 */
[----:B------:R0:W5:Y:S04]  /*0440*/  @!P0 LDG.E.EL R29, desc[UR4][R36.64] ;  /* 0x00000004241d8981 */ /* 0x000168000c2e1900 */
[----:B------:R0:W5:Y:S01]  /*0450*/  @!P0 LDG.E.EL.128 R8, desc[UR4][R2.64] ;  /* 0x0000000402088981 */ /* 0x000162000c2e1d00 */
[----:B-1----:R-:W1:Y:S01]  /*0460*/  LDC.64 R22, c[0x0][0x2b0] ;  /* 0x0000ac00ff167b82 */ /* 0x002e620000000a00 */
[----:B0-----:R-:W-:-:S04]  /*0470*/  IMAD.WIDE R30, R28, 0x4, R30 ;  /* 0x000000041c1e7825 */ /* 0x001fc800078e021e */
[----:B------:R-:W-:Y:S01]  /*0480*/  IMAD.MOV.U32 R36, RZ, RZ, 0x3e800000 ;  /* 0x3e800000ff247424 */ /* 0x000fe200078e00ff */
[----:B------:R-:W-:Y:S01]  /*0490*/  CS2R R2, SRZ ;  /* 0x0000000000027805 */ /* 0x000fe2000001ff00 */
[----:B-1----:R-:W-:-:S05]  /*04a0*/  IMAD.WIDE R22, R28, 0x4, R22 ;  /* 0x000000041c167825 */ /* 0x002fca00078e0216 */
[----:B------:R-:W5:Y:S04]  /*04b0*/  @!P0 LDG.E.EL R3, desc[UR4][R22.64] ;  /* 0x0000000416038981 */ /* 0x000f68000c2e1900 */
[----:B------:R-:W5:Y:S01]  /*04c0*/  @!P0 LDG.E.EL R2, desc[UR4][R22.64] ;  /* 0x0000000416028981 */ /* 0x000f62000c2e1900 */
[----:B--2---:R-:W-:-:S04]  /*04d0*/  FADD R34, R5, 9.9999997473787516356e-06 ;  /* 0x3727c5ac05227421 */ /* 0x004fc80000000000 */
[----:B------:R-:W0:Y:S01]  /*04e0*/  MUFU.SQRT R33, R34 ;  /* 0x0000002200217308 */ /* 0x000e220000002000 */
[----:B------:R-:W-:-:S07]  /*04f0*/  FADD R32, R4, 9.9999997473787516356e-06 ;  /* 0x3727c5ac04207421 */ /* 0x000fce0000000000 */
[----:B------:R-:W1:Y:S01]  /*0500*/  MUFU.SQRT R32, R32 ;  /* 0x0000002000207308 */ /* 0x000e620000002000 */
[C---:B0-----:R-:W-:Y:S02]  /*0510*/  FSETP.GT.AND P1, PT, R33.reuse, 8.50705917302346158658e+37, PT ;  /* 0x7e8000002100780b */ /* 0x041fe40003f24000 */
[----:B------:R-:W-:Y:S02]  /*0520*/  FSETP.GEU.AND P3, PT, R33, 1.175494350822287508e-38, PT ;  /* 0x008000002100780b */ /* 0x000fe40003f6e000 */
[C---:B-1----:R-:W-:Y:S02]  /*0530*/  FSETP.GT.AND P2, PT, R32.reuse, 8.50705917302346158658e+37, PT ;  /* 0x7e8000002000780b */ /* 0x042fe40003f44000 */
[----:B------:R-:W-:-:S07]  /*0540*/  FSETP.GEU.AND P4, PT, R32, 1.175494350822287508e-38, PT ;  /* 0x008000002000780b */ /* 0x000fce0003f8e000 */
[----:B------:R-:W-:Y:S01]  /*0550*/  @P1 FMUL R33, R33, 0.25 ;  /* 0x3e80000021211820 */ /* 0x000fe20000400000 */
[----:B------:R-:W-:-:S03]  /*0560*/  CS2R R4, SRZ ;  /* 0x0000000000047805 */ /* 0x000fc6000001ff00 */
[----:B------:R-:W-:-:S03]  /*0570*/  @!P3 FMUL R33, R33, 16777216 ;  /* 0x4b8000002121b820 */ /* 0x000fc60000400000 */
[----:B------:R-:W2:Y:S01]  /*0580*/  @!P0 LDG.E.EL R5, desc[UR4][R30.64] ;  /* 0x000000041e058981 */ /* 0x000ea2000c2e1900 */
[----:B------:R-:W0:Y:S01]  /*0590*/  MUFU.RCP R34, R33 ;  /* 0x0000002100227308 */ /* 0x000e220000001000 */
[----:B------:R-:W-:Y:S02]  /*05a0*/  @P2 FMUL R32, R32, 0.25 ;  /* 0x3e80000020202820 */ /* 0x000fe40000400000 */
[----:B------:R1:W2:Y:S02]  /*05b0*/  @!P0 LDG.E.EL R4, desc[UR4][R30.64] ;  /* 0x000000041e048981 */ /* 0x0002a4000c2e1900 */
[----:B------:R-:W-:Y:S01]  /*05c0*/  @!P4 FMUL R32, R32, 16777216 ;  /* 0x4b8000002020c820 */ /* 0x000fe20000400000 */
[----:B-1----:R-:W-:-:S03]  /*05d0*/  FSEL R31, R36, 1, P1 ;  /* 0x3f800000241f7808 */ /* 0x002fc60000800000 */
[----:B------:R-:W1:Y:S02]  /*05e0*/  MUFU.RCP R30, R32 ;  /* 0x00000020001e7308 */ /* 0x000e640000001000 */
[----:B------:R-:W-:-:S04]  /*05f0*/  @!P3 FMUL R31, R31, 16777216 ;  /* 0x4b8000001f1fb820 */ /* 0x000fc80000400000 */
[----:B0-----:R-:W-:Y:S01]  /*0600*/  FMUL R34, R34, R31 ;  /* 0x0000001f22227220 */ /* 0x001fe20000400000 */
[----:B------:R-:W-:Y:S02]  /*0610*/  FSEL R31, R36, 1, P2 ;  /* 0x3f800000241f7808 */ /* 0x000fe40001000000 */
[----:B----4-:R-:W-:-:S04]  /*0620*/  SHF.R.U32.HI R36, RZ, 0x1d, R25 ;  /* 0x0000001dff247819 */ /* 0x010fc80000011619 */
[----:B------:R-:W-:Y:S01]  /*0630*/  LOP3.LUT R23, R36, 0x4, RZ, 0xc0, !PT ;  /* 0x0000000424177812 */ /* 0x000fe200078ec0ff */
[----:B------:R-:W-:Y:S01]  /*0640*/  @!P4 FMUL R31, R31, 16777216 ;  /* 0x4b8000001f1fc820 */ /* 0x000fe20000400000 */
[----:B------:R-:W-:Y:S01]  /*0650*/  FADD R35, -R35, R18 ;  /* 0x0000001223237221 */ /* 0x000fe20000000100 */
[----:B---3--:R-:W-:Y:S01]  /*0660*/  FADD R33, -R26, R19 ;  /* 0x000000131a217221 */ /* 0x008fe20000000100 */
[----:B------:R-:W-:Y:S01]  /*0670*/  IADD3 R22, P1, R24, R23, RZ ;  /* 0x0000001718167210 */ /* 0x000fe20007f3e0ff */
[----:B-1----:R-:W-:Y:S01]  /*0680*/  FMUL R30, R30, R31 ;  /* 0x0000001f1e1e7220 */ /* 0x002fe20000400000 */
[----:B------:R-:W-:Y:S01]  /*0690*/  SHF.R.U32.HI R31, RZ, 0x1b, R13 ;  /* 0x0000001bff1f7819 */ /* 0x000fe2000001160d */
[----:B------:R-:W0:Y:S01]  /*06a0*/  LDC.64 R36, c[0x0][0x238] ;  /* 0x00008e00ff247b82 */ /* 0x000e220000000a00 */
[----:B------:R-:W-:Y:S01]  /*06b0*/  SHF.R.U32.HI R18, RZ, 0x1b, R15 ;  /* 0x0000001bff127819 */ /* 0x000fe2000001160f */
[----:B------:R-:W-:Y:S01]  /*06c0*/  IMAD.X R19, RZ, RZ, R25, P1 ;  /* 0x000000ffff137224 */ /* 0x000fe200008e0619 */
[----:B------:R-:W-:-:S02]  /*06d0*/  LEA R24, P1, R12, UR6, 0x2 ;  /* 0x000000060c187c11 */ /* 0x000fc4000f8210ff */
[----:B------:R-:W-:Y:S02]  /*06e0*/  LEA R23, P2, R14, UR6, 0x2 ;  /* 0x000000060e177c11 */ /* 0x000fe4000f8410ff */
[----:B------:R-:W-:Y:S02]  /*06f0*/  LOP3.LUT R31, R31, 0x10, RZ, 0xc0, !PT ;  /* 0x000000101f1f7812 */ /* 0x000fe400078ec0ff */
[----:B------:R-:W-:Y:S02]  /*0700*/  LOP3.LUT R18, R18, 0x10, RZ, 0xc0, !PT ;  /* 0x0000001012127812 */ /* 0x000fe400078ec0ff */
[----:B------:R-:W-:Y:S02]  /*0710*/  LEA.HI.X R26, R12, UR7, R13, 0x2, P1 ;  /* 0x000000070c1a7c11 */ /* 0x000fe400088f140d */
[----:B------:R-:W-:Y:S02]  /*0720*/  LEA.HI.X R12, R14, UR7, R15, 0x2, P2 ;  /* 0x000000070e0c7c11 */ /* 0x000fe400090f140f */
[----:B------:R-:W-:-:S02]  /*0730*/  IADD3 R31, P1, R31, R24, RZ ;  /* 0x000000181f1f7210 */ /* 0x000fc40007f3e0ff */
[----:B------:R-:W-:Y:S02]  /*0740*/  IADD3 R15, P2, R18, R23, RZ ;  /* 0x00000017120f7210 */ /* 0x000fe40007f5e0ff */
[C---:B------:R-:W-:Y:S01]  /*0750*/  SHF.L.U32 R18, R22.reuse, 0x4, RZ ;  /* 0x0000000416127819 */ /* 0x040fe200000006ff */
[----:B------:R-:W-:Y:S01]  /*0760*/  IMAD.X R26, RZ, RZ, R26, P1 ;  /* 0x000000ffff1a7224 */ /* 0x000fe200008e061a */
[----:B-----5:R-:W-:Y:S02]  /*0770*/  SHF.R.U32.HI R13, RZ, 0x1d, R21 ;  /* 0x0000001dff0d7819 */ /* 0x020fe40000011615 */
[----:B------:R-:W-:Y:S02]  /*0780*/  SHF.L.U64.HI R19, R22, 0x4, R19 ;  /* 0x0000000416137819 */ /* 0x000fe40000010213 */
[----:B------:R-:W-:Y:S02]  /*0790*/  IADD3 R24, P1, R18, R31, RZ ;  /* 0x0000001f12187210 */ /* 0x000fe40007f3e0ff */
[----:B------:R-:W-:-:S03]  /*07a0*/  LOP3.LUT R13, R13, 0x4, RZ, 0xc0, !PT ;  /* 0x000000040d0d7812 */ /* 0x000fc600078ec0ff */
[----:B------:R-:W-:Y:S01]  /*07b0*/  IMAD.X R25, R19, 0x1, R26, P1 ;  /* 0x0000000113197824 */ /* 0x000fe200008e061a */
[----:B------:R-:W-:Y:S01]  /*07c0*/  IADD3 R20, P1, R20, R13, RZ ;  /* 0x0000000d14147210 */ /* 0x000fe20007f3e0ff */
[----:B------:R-:W-:Y:S01]  /*07d0*/  FMUL R34, R35, R34 ;  /* 0x0000002223227220 */ /* 0x000fe20000400000 */
[----:B------:R-:W-:Y:S01]  /*07e0*/  IMAD.X R12, RZ, RZ, R12, P2 ;  /* 0x000000ffff0c7224 */ /* 0x000fe200010e060c */
[----:B------:R-:W-:Y:S01]  /*07f0*/  IADD3 R22, P2, R15, R18, RZ ;  /* 0x000000120f167210 */ /* 0x000fe20007f5e0ff */
[----:B------:R-:W-:Y:S01]  /*0800*/  FMUL R30, R33, R30 ;  /* 0x0000001e211e7220 */ /* 0x000fe20000400000 */
[----:B------:R-:W-:Y:S02]  /*0810*/  IMAD.X R21, RZ, RZ, R21, P1 ;  /* 0x000000ffff157224 */ /* 0x000fe400008e0615 */
[----:B------:R-:W-:Y:S01]  /*0820*/  FFMA R14, R34, R6, R7 ;  /* 0x00000006220e7223 */ /* 0x000fe20000000007 */
[----:B------:R-:W-:Y:S01]  /*0830*/  SHF.L.U32 R7, R27, 0x4, RZ ;  /* 0x000000041b077819 */ /* 0x000fe200000006ff */
[----:B------:R-:W-:-:S02]  /*0840*/  IMAD.X R23, R12, 0x1, R19, P2 ;  /* 0x000000010c177824 */ /* 0x000fc400010e0613 */
[----:B------:R-:W-:Y:S01]  /*0850*/  FFMA R16, R30, R16, R29 ;  /* 0x000000101e107223 */ /* 0x000fe2000000001d */
[C---:B------:R-:W-:Y:S01]  /*0860*/  SHF.L.U64.HI R21, R20.reuse, 0x4, R21 ;  /* 0x0000000414157819 */ /* 0x040fe20000010215 */
[----:B------:R-:W-:Y:S01]  /*0870*/  IMAD.SHL.U32 R20, R20, 0x10, RZ ;  /* 0x0000001014147824 */ /* 0x000fe200078e00ff */
[C---:B------:R-:W-:Y:S01]  /*0880*/  LEA R29, P1, R8.reuse, UR6, 0x2 ;  /* 0x00000006081d7c11 */ /* 0x040fe2000f8210ff */
[C---:B------:R-:W-:Y:S01]  /*0890*/  IMAD.WIDE R24, R7.reuse, 0x4, R24 ;  /* 0x0000000407187825 */ /* 0x040fe200078e0218 */
[----:B------:R-:W-:Y:S01]  /*08a0*/  SHF.R.U32.HI R33, RZ, 0x1b, R9 ;  /* 0x0000001bff217819 */ /* 0x000fe20000011609 */
[----:B------:R-:W1:Y:S02]  /*08b0*/  LDC.64 R34, c[0x0][0x2a0] ;  /* 0x0000a800ff227b82 */ /* 0x000e640000000a00 */
[----:B------:R-:W-:Y:S01]  /*08c0*/  IMAD.WIDE R22, R7, 0x4, R22 ;  /* 0x0000000407167825 */ /* 0x000fe200078e0216 */
[----:B------:R-:W-:Y:S02]  /*08d0*/  CS2R R6, SRZ ;  /* 0x0000000000067805 */ /* 0x000fe4000001ff00 */
[----:B------:R-:W-:-:S02]  /*08e0*/  LEA.HI.X R32, R8, UR7, R9, 0x2, P1 ;  /* 0x0000000708207c11 */ /* 0x000fc400088f1409 */
[----:B------:R-:W-:Y:S01]  /*08f0*/  IADD3 R30, P1, R20, R31, RZ ;  /* 0x0000001f141e7210 */ /* 0x000fe20007f3e0ff */
[----:B------:R-:W3:Y:S01]  /*0900*/  LDC.64 R8, c[0x0][0x280] ;  /* 0x0000a000ff087b82 */ /* 0x000ee20000000a00 */
[----:B------:R4:W5:Y:S03]  /*0910*/  @!P0 LDG.E.EL R6, desc[UR4][R22.64] ;  /* 0x0000000416068981 */ /* 0x000966000c2e1900 */
[----:B------:R-:W-:Y:S01]  /*0920*/  IMAD.X R31, R21, 0x1, R26, P1 ;  /* 0x00000001151f7824 */ /* 0x000fe200008e061a */
[----:B------:R-:W-:Y:S01]  /*0930*/  LOP3.LUT R26, R33, 0x10, RZ, 0xc0, !PT ;  /* 0x00000010211a7812 */ /* 0x000fe200078ec0ff */
[----:B------:R0:W2:Y:S01]  /*0940*/  @!P0 LDG.E.EL R7, desc[UR4][R24.64] ;  /* 0x0000000418078981 */ /* 0x0000a2000c2e1900 */
[----:B----4-:R-:W-:Y:S02]  /*0950*/  SHF.R.U32.HI R23, RZ, 0x1b, R11 ;  /* 0x0000001bff177819 */ /* 0x010fe4000001160b */
[----:B------:R-:W-:-:S02]  /*0960*/  LEA R22, P1, R10, UR6, 0x2 ;  /* 0x000000060a167c11 */ /* 0x000fc4000f8210ff */
[----:B0-----:R-:W-:Y:S02]  /*0970*/  IADD3 R24, P2, R20, R15, RZ ;  /* 0x0000000f14187210 */ /* 0x001fe40007f5e0ff */
[----:B------:R-:W-:Y:S02]  /*0980*/  LOP3.LUT R23, R23, 0x10, RZ, 0xc0, !PT ;  /* 0x0000001017177812 */ /* 0x000fe400078ec0ff */
[----:B------:R-:W-:Y:S01]  /*0990*/  LEA.HI.X R10, R10, UR7, R11, 0x2, P1 ;  /* 0x000000070a0a7c11 */ /* 0x000fe200088f140b */
[----:B------:R-:W-:Y:S01]  /*09a0*/  IMAD.SHL.U32 R15, R27, 0x10, RZ ;  /* 0x000000101b0f7824 */ /* 0x000fe200078e00ff */
[----:B------:R-:W-:Y:S01]  /*09b0*/  IADD3.X R25, R21, R12, RZ, P2, !PT ;  /* 0x0000000c15197210 */ /* 0x000fe200017fe4ff */
[----:B------:R-:W-:Y:S01]  /*09c0*/  IMAD.WIDE R36, R17, 0x4, R36 ;  /* 0x0000000411247825 */ /* 0x000fe200078e0224 */
[----:B------:R-:W-:Y:S01]  /*09d0*/  IADD3 R29, P1, R26, R29, RZ ;  /* 0x0000001d1a1d7210 */ /* 0x000fe20007f3e0ff */
[----:B------:R-:W-:Y:S01]  /*09e0*/  ULDC.64 UR6, c[0x0][0x290] ;  /* 0x0000a40000067ab9 */ /* 0x000fe20000000a00 */
[----:B------:R-:W-:-:S02]  /*09f0*/  IADD3 R23, P2, R23, R22, RZ ;  /* 0x0000001617177210 */ /* 0x000fc40007f5e0ff */
[----:B------:R-:W-:Y:S01]  /*0a00*/  IADD3 R22, P3, R20, R29, RZ ;  /* 0x0000001d14167210 */ /* 0x000fe20007f7e0ff */
[----:B------:R-:W-:Y:S01]  /*0a10*/  IMAD.X R26, RZ, RZ, R32, P1 ;  /* 0x000000ffff1a7224 */ /* 0x000fe200008e0620 */
[----:B------:R-:W-:Y:S01]  /*0a20*/  IADD3 R32, P1, R29, R18, RZ ;  /* 0x000000121d207210 */ /* 0x000fe20007f3e0ff */
[----:B------:R-:W-:Y:S01]  /*0a30*/  IMAD.X R10, RZ, RZ, R10, P2 ;  /* 0x000000ffff0a7224 */ /* 0x000fe200010e060a */
[----:B------:R-:W-:Y:S02]  /*0a40*/  IADD3 R18, P2, R23, R18, RZ ;  /* 0x0000001217127210 */ /* 0x000fe40007f5e0ff */
[----:B------:R-:W-:Y:S01]  /*0a50*/  IADD3 R20, P4, R20, R23, RZ ;  /* 0x0000001714147210 */ /* 0x000fe20007f9e0ff */
[--C-:B------:R-:W-:Y:S01]  /*0a60*/  IMAD.X R33, R26, 0x1, R19.reuse, P1 ;  /* 0x000000011a217824 */ /* 0x100fe200008e0613 */
[----:B------:R-:W-:Y:S01]  /*0a70*/  IADD3.X R23, R21, R26, RZ, P3, !PT ;  /* 0x0000001a15177210 */ /* 0x000fe20001ffe4ff */
[----:B------:R-:W-:Y:S02]  /*0a80*/  IMAD.X R19, R10, 0x1, R19, P2 ;  /* 0x000000010a137824 */ /* 0x000fe400010e0613 */
[----:B------:R-:W-:-:S02]  /*0a90*/  IMAD.X R21, R21, 0x1, R10, P4 ;  /* 0x0000000115157824 */ /* 0x000fc400020e060a */
[----:B------:R-:W0:Y:S01]  /*0aa0*/  LDC.64 R10, c[0x0][0x288] ;  /* 0x0000a200ff0a7b82 */ /* 0x000e220000000a00 */
[----:B------:R-:W-:Y:S01]  /*0ab0*/  CS2R R12, SRZ ;  /* 0x00000000000c7805 */ /* 0x000fe2000001ff00 */
[----:B------:R-:W-:-:S04]  /*0ac0*/  IMAD.WIDE R30, R15, 0x4, R30 ;  /* 0x000000040f1e7825 */ /* 0x000fc800078e021e */
[----:B------:R-:W-:Y:S01]  /*0ad0*/  IMAD.MOV.U32 R26, RZ, RZ, RZ ;  /* 0x000000ffff1a7224 */ /* 0x000fe200078e00ff */
[----:B------:R4:W2:Y:S01]  /*0ae0*/  @!P0 LDG.E.EL R13, desc[UR4][R30.64] ;  /* 0x000000041e0d8981 */ /* 0x0008a2000c2e1900 */
[----:B------:R-:W-:-:S04]  /*0af0*/  IMAD.WIDE R32, R15, 0x4, R32 ;  /* 0x000000040f207825 */ /* 0x000fc800078e0220 */
[----:B---3--:R-:W-:Y:S01]  /*0b00*/  IMAD.WIDE R8, R28, 0x8, R8 ;  /* 0x000000081c087825 */ /* 0x008fe200078e0208 */
[----:B------:R0:W2:Y:S01]  /*0b10*/  @!P0 LDG.E.EL R26, desc[UR4][R32.64] ;  /* 0x00000004201a8981 */ /* 0x0000a2000c2e1900 */
[----:B----4-:R-:W-:-:S06]  /*0b20*/  CS2R R30, SRZ ;  /* 0x00000000001e7805 */ /* 0x010fcc000001ff00 */
[----:B------:R3:W4:Y:S01]  /*0b30*/  @!P0 LDG.E.EL.64 R30, desc[UR4][R8.64] ;  /* 0x00000004081e8981 */ /* 0x000722000c2e1b00 */
[----:B0-----:R-:W-:Y:S01]  /*0b40*/  IMAD.WIDE R32, R17, 0x8, R10 ;  /* 0x0000000811207825 */ /* 0x001fe200078e020a */
[----:B------:R-:W-:Y:S02]  /*0b50*/  CS2R R10, SRZ ;  /* 0x00000000000a7805 */ /* 0x000fe4000001ff00 */
[----:B---3--:R-:W-:-:S06]  /*0b60*/  CS2R R8, SRZ ;  /* 0x0000000000087805 */ /* 0x008fcc000001ff00 */
[----:B------:R0:W3:Y:S02]  /*0b70*/  @!P0 LDG.E.EL.128 R8, desc[UR4][R32.64] ;  /* 0x0000000420088981 */ /* 0x0000e4000c2e1d00 */
[----:B0-----:R-:W0:Y:S02]  /*0b80*/  LDC.64 R32, c[0x0][0x2a8] ;  /* 0x0000aa00ff207b82 */ /* 0x001e240000000a00 */
[----:B0-----:R-:W-:Y:S01]  /*0b90*/  IMAD.WIDE R32, R28, 0x8, R32 ;  /* 0x000000081c207825 */ /* 0x001fe200078e0220 */
[----:B------:R-:W-:-:S06]  /*0ba0*/  CS2R R28, SRZ ;  /* 0x00000000001c7805 */ /* 0x000fcc000001ff00 */
[----:B------:R-:W2:Y:S01]  /*0bb0*/  @!P0 LDG.E.EL.64 R28, desc[UR4][R32.64] ;  /* 0x00000004201c8981 */ /* 0x000ea2000c2e1b00 */
[----:B------:R-:W-:-:S05]  /*0bc0*/  IMAD.WIDE R24, R15, 0x4, R24 ;  /* 0x000000040f187825 */ /* 0x000fca00078e0218 */
[----:B------:R0:W5:Y:S01]  /*0bd0*/  @!P0 LDG.E.EL R12, desc[UR4][R24.64] ;  /* 0x00000004180c8981 */ /* 0x000162000c2e1900 */
[----:B------:R-:W-:Y:S01]  /*0be0*/  IMAD.WIDE R22, R15, 0x4, R22 ;  /* 0x000000040f167825 */ /* 0x000fe200078e0216 */
[----:B0-----:R-:W-:-:S06]  /*0bf0*/  CS2R R24, SRZ ;  /* 0x0000000000187805 */ /* 0x001fcc000001ff00 */
[----:B------:R0:W5:Y:S02]  /*0c00*/  @!P0 LDG.E.EL R24, desc[UR4][R22.64] ;  /* 0x0000000416188981 */ /* 0x000164000c2e1900 */
[----:B0-----:R-:W0:Y:S01]  /*0c10*/  LDC.64 R22, c[0x0][0x268] ;  /* 0x00009a00ff167b82 */ /* 0x001e220000000a00 */
[----:B------:R-:W-:-:S05]  /*0c20*/  IMAD.WIDE R18, R15, 0x4, R18 ;  /* 0x000000040f127825 */ /* 0x000fca00078e0212 */
[----:B------:R1:W5:Y:S02]  /*0c30*/  @!P0 LDG.E.EL R25, desc[UR4][R18.64] ;  /* 0x0000000412198981 */ /* 0x000364000c2e1900 */
[----:B-1----:R-:W-:-:S06]  /*0c40*/  CS2R R18, SRZ ;  /* 0x0000000000127805 */ /* 0x002fcc000001ff00 */
[----:B------:R0:W5:Y:S02]  /*0c50*/  @!P0 LDG.E.EL.64 R18, desc[UR4][R36.64] ;  /* 0x0000000424128981 */ /* 0x000164000c2e1b00 */
[----:B0-----:R-:W-:Y:S01]  /*0c60*/  IMAD.WIDE R36, R0, 0x4, R22 ;  /* 0x0000000400247825 */ /* 0x001fe200078e0216 */
[----:B------:R-:W-:-:S06]  /*0c70*/  CS2R R22, SRZ ;  /* 0x0000000000167805 */ /* 0x000fcc000001ff00 */
[----:B------:R-:W5:Y:S01]  /*0c80*/  @!P0 LDG.E.64 R22, desc[UR4][R36.64] ;  /* 0x0000000424168981 */ /* 0x000f62000c1e1b00 */
[----:B------:R-:W-:-:S04]  /*0c90*/  IMAD.WIDE R20, R15, 0x4, R20 ;  /* 0x000000040f147825 */ /* 0x000fc800078e0214 */
[----:B------:R-:W-:Y:S02]  /*0ca0*/  IMAD.MOV.U32 R15, RZ, RZ, RZ ;  /* 0x000000ffff0f7224 */ /* 0x000fe400078e00ff */
[----:B------:R-:W-:-:S04]  /*0cb0*/  IMAD.WIDE R34, R17, 0x4, R34 ;  /* 0x0000000411227825 */ /* 0x000fc800078e0222 */
[----:B------:R0:W5:Y:S02]  /*0cc0*/  @!P0 LDG.E.EL R15, desc[UR4][R20.64] ;  /* 0x00000004140f8981 */ /* 0x000164000c2e1900 */
[----:B0-----:R-:W-:-:S06]  /*0cd0*/  CS2R R20, SRZ ;  /* 0x0000000000147805 */ /* 0x001fcc000001ff00 */
[----:B------:R0:W5:Y:S01]  /*0ce0*/  @!P0 LDG.E.EL.64 R20, desc[UR4][R34.64] ;  /* 0x0000000422148981 */ /* 0x000162000c2e1b00 */
[----:B------:R-:W-:Y:S02]  /*0cf0*/  IMAD.SHL.U32 R27, R27, 0x4, RZ ;  /* 0x000000041b1b7824 */ /* 0x000fe400078e00ff */
[----:B------:R-:W-:Y:S01]  /*0d00*/  FADD R16, RZ, R16 ;  /* 0x00000010ff107221 */ /* 0x000fe20000000000 */
[----:B------:R-:W-:Y:S01]  /*0d10*/  IMAD.MOV.U32 R36, RZ, RZ, RZ ;  /* 0x000000ffff247224 */ /* 0x000fe200078e00ff */
[----:B----4-:R-:W-:-:S04]  /*0d20*/  SHF.R.U32.HI R33, RZ, 0x1e, R31 ;  /* 0x0000001eff217819 */ /* 0x010fc8000001161f */
[----:B------:R-:W-:-:S04]  /*0d30*/  LOP3.LUT R33, R33, 0x2, RZ, 0xc0, !PT ;  /* 0x0000000221217812 */ /* 0x000fc800078ec0ff */
[----:B------:R-:W-:-:S05]  /*0d40*/  IADD3 R30, P1, R30, R33, RZ ;  /* 0x000000211e1e7210 */ /* 0x000fca0007f3e0ff */
[----:B0-----:R-:W-:Y:S01]  /*0d50*/  IMAD.X R35, RZ, RZ, R31, P1 ;  /* 0x000000ffff237224 */ /* 0x001fe200008e061f */
[--C-:B---3--:R-:W-:Y:S02]  /*0d60*/  SHF.R.U32.HI R31, RZ, 0x1c, R9.reuse ;  /* 0x0000001cff1f7819 */ /* 0x108fe40000011609 */
[C---:B------:R-:W-:Y:S02]  /*0d70*/  LEA R34, P1, R8.reuse, UR6, 0x2 ;  /* 0x0000000608227c11 */ /* 0x040fe4000f8210ff */
[----:B------:R-:W-:Y:S02]  /*0d80*/  LOP3.LUT R31, R31, 0x8, RZ, 0xc0, !PT ;  /* 0x000000081f1f7812 */ /* 0x000fe400078ec0ff */
[----:B------:R-:W-:Y:S02]  /*0d90*/  LEA.HI.X R9, R8, UR7, R9, 0x2, P1 ;  /* 0x0000000708097c11 */ /* 0x000fe400088f1409 */
[----:B------:R-:W-:Y:S02]  /*0da0*/  IADD3 R31, P1, R31, R34, RZ ;  /* 0x000000221f1f7210 */ /* 0x000fe40007f3e0ff */
[----:B------:R-:W-:-:S02]  /*0db0*/  SHF.L.U32 R32, R30, 0x3, RZ ;  /* 0x000000031e207819 */ /* 0x000fc400000006ff */
[----:B------:R-:W-:Y:S01]  /*0dc0*/  SHF.L.U64.HI R30, R30, 0x3, R35 ;  /* 0x000000031e1e7819 */ /* 0x000fe20000010223 */
[----:B------:R-:W-:Y:S01]  /*0dd0*/  IMAD.X R9, RZ, RZ, R9, P1 ;  /* 0x000000ffff097224 */ /* 0x000fe200008e0609 */
[----:B------:R-:W-:-:S05]  /*0de0*/  IADD3 R34, P1, R32, R31, RZ ;  /* 0x0000001f20227210 */ /* 0x000fca0007f3e0ff */
[----:B------:R-:W-:Y:S02]  /*0df0*/  IMAD.X R35, R30, 0x1, R9, P1 ;  /* 0x000000011e237824 */ /* 0x000fe400008e0609 */
[----:B------:R-:W-:Y:S02]  /*0e00*/  IMAD.MOV.U32 R33, RZ, RZ, RZ ;  /* 0x000000ffff217224 */ /* 0x000fe400078e00ff */
[----:B------:R-:W-:-:S05]  /*0e10*/  IMAD.WIDE R34, R27, 0x4, R34 ;  /* 0x000000041b227825 */ /* 0x000fca00078e0222 */
[----:B------:R0:W3:Y:S01]  /*0e20*/  @!P0 LDG.E.EL R33, desc[UR4][R34.64] ;  /* 0x0000000422218981 */ /* 0x0000e2000c2e1900 */
[----:B--2---:R-:W-:-:S04]  /*0e30*/  SHF.R.U32.HI R37, RZ, 0x1e, R29 ;  /* 0x0000001eff257819 */ /* 0x004fc8000001161d */
[----:B------:R-:W-:-:S04]  /*0e40*/  LOP3.LUT R37, R37, 0x2, RZ, 0xc0, !PT ;  /* 0x0000000225257812 */ /* 0x000fc800078ec0ff */
[----:B------:R-:W-:-:S04]  /*0e50*/  IADD3 R8, P1, R28, R37, RZ ;  /* 0x000000251c087210 */ /* 0x000fc80007f3e0ff */
[----:B------:R-:W-:Y:S01]  /*0e60*/  IADD3.X R29, RZ, R29, RZ, P1, !PT ;  /* 0x0000001dff1d7210 */ /* 0x000fe20000ffe4ff */
[----:B------:R-:W-:-:S03]  /*0e70*/  IMAD.SHL.U32 R28, R8, 0x8, RZ ;  /* 0x00000008081c7824 */ /* 0x000fc600078e00ff */
[----:B------:R-:W-:Y:S02]  /*0e80*/  SHF.L.U64.HI R29, R8, 0x3, R29 ;  /* 0x00000003081d7819 */ /* 0x000fe4000001021d */
[----:B------:R-:W-:Y:S02]  /*0e90*/  IADD3 R8, P1, R28, R31, RZ ;  /* 0x0000001f1c087210 */ /* 0x000fe40007f3e0ff */
[----:B0-----:R-:W-:-:S03]  /*0ea0*/  SHF.R.U32.HI R34, RZ, 0x1c, R11 ;  /* 0x0000001cff227819 */ /* 0x001fc6000001160b */
[----:B------:R-:W-:Y:S01]  /*0eb0*/  IMAD.X R9, R29, 0x1, R9, P1 ;  /* 0x000000011d097824 */ /* 0x000fe200008e0609 */
[----:B------:R-:W-:Y:S02]  /*0ec0*/  LEA R35, P1, R10, UR6, 0x2 ;  /* 0x000000060a237c11 */ /* 0x000fe4000f8210ff */
[----:B------:R-:W-:Y:S02]  /*0ed0*/  LOP3.LUT R34, R34, 0x8, RZ, 0xc0, !PT ;  /* 0x0000000822227812 */ /* 0x000fe400078ec0ff */
[----:B------:R-:W-:Y:S02]  /*0ee0*/  LEA.HI.X R10, R10, UR7, R11, 0x2, P1 ;  /* 0x000000070a0a7c11 */ /* 0x000fe400088f140b */
[----:B------:R-:W-:Y:S01]  /*0ef0*/  IADD3 R37, P1, R34, R35, RZ ;  /* 0x0000002322257210 */ /* 0x000fe20007f3e0ff */
[----:B------:R-:W-:Y:S02]  /*0f00*/  IMAD.MOV.U32 R31, RZ, RZ, RZ ;  /* 0x000000ffff1f7224 */ /* 0x000fe400078e00ff */
[----:B------:R-:W-:-:S04]  /*0f10*/  IMAD.WIDE R8, R27, 0x4, R8 ;  /* 0x000000041b087825 */ /* 0x000fc800078e0208 */
[----:B------:R-:W-:Y:S01]  /*0f20*/  IMAD.X R35, RZ, RZ, R10, P1 ;  /* 0x000000ffff237224 */ /* 0x000fe200008e060a */
[----:B------:R-:W-:Y:S01]  /*0f30*/  IADD3 R10, P1, R37, R32, RZ ;  /* 0x00000020250a7210 */ /* 0x000fe20007f3e0ff */
[----:B------:R0:W2:Y:S03]  /*0f40*/  @!P0 LDG.E.EL R31, desc[UR4][R8.64] ;  /* 0x00000004081f8981 */ /* 0x0000a6000c2e1900 */
[----:B------:R-:W-:Y:S01]  /*0f50*/  IADD3.X R11, R35, R30, RZ, P1, !PT ;  /* 0x0000001e230b7210 */ /* 0x000fe20000ffe4ff */
[----:B------:R-:W-:Y:S01]  /*0f60*/  IMAD.MOV.U32 R34, RZ, RZ, RZ ;  /* 0x000000ffff227224 */ /* 0x000fe200078e00ff */
[----:B0-----:R-:W-:Y:S01]  /*0f70*/  IADD3 R8, P1, R28, R37, RZ ;  /* 0x000000251c087210 */ /* 0x001fe20007f3e0ff */
[----:B------:R-:W-:-:S04]  /*0f80*/  IMAD.WIDE R10, R27, 0x4, R10 ;  /* 0x000000041b0a7825 */ /* 0x000fc800078e020a */
[----:B------:R-:W-:Y:S01]  /*0f90*/  IMAD.X R9, R29, 0x1, R35, P1 ;  /* 0x000000011d097824 */ /* 0x000fe200008e0623 */
[----:B------:R0:W4:Y:S02]  /*0fa0*/  @!P0 LDG.E.EL R34, desc[UR4][R10.64] ;  /* 0x000000040a228981 */ /* 0x000124000c2e1900 */
[----:B0-----:R-:W-:-:S03]  /*0fb0*/  IMAD.WIDE R10, R27, 0x4, R8 ;  /* 0x000000041b0a7825 */ /* 0x001fc600078e0208 */
[----:B------:R-:W0:Y:S02]  /*0fc0*/  LDC.64 R8, c[0x0][0x298] ;  /* 0x0000a600ff087b82 */ /* 0x000e240000000a00 */
[----:B------:R1:W2:Y:S01]  /*0fd0*/  @!P0 LDG.E.EL R36, desc[UR4][R10.64] ;  /* 0x000000040a248981 */ /* 0x0002a2000c2e1900 */
[----:B-----5:R-:W-:Y:S01]  /*0fe0*/  FADD R23, R16, R23 ;  /* 0x0000001710177221 */ /* 0x020fe20000000000 */
[----:B-1----:R-:W-:Y:S01]  /*0ff0*/  CS2R R10, SRZ ;  /* 0x00000000000a7805 */ /* 0x002fe2000001ff00 */
[----:B0-----:R-:W-:Y:S01]  /*1000*/  IMAD.WIDE R16, R17, 0x8, R8 ;  /* 0x0000000811107825 */ /* 0x001fe200078e0208 */
[----:B------:R-:W-:-:S06]  /*1010*/  CS2R R8, SRZ ;  /* 0x0000000000087805 */ /* 0x000fcc000001ff00 */
[----:B------:R-:W5:Y:S01]  /*1020*/  @!P0 LDG.E.EL.128 R8, desc[UR4][R16.64] ;  /* 0x0000000410088981 */ /* 0x000f62000c2e1d00 */
[----:B------:R-:W-:-:S04]  /*1030*/  FADD R35, RZ, R14 ;  /* 0x0000000eff237221 */ /* 0x000fc80000000000 */
[----:B------:R-:W-:Y:S01]  /*1040*/  FADD R22, R35, R22 ;  /* 0x0000001623167221 */ /* 0x000fe20000000000 */
[--C-:B-----5:R-:W-:Y:S02]  /*1050*/  SHF.R.U32.HI R14, RZ, 0x1c, R9.reuse ;  /* 0x0000001cff0e7819 */ /* 0x120fe40000011609 */
[----:B------:R-:W-:Y:S02]  /*1060*/  LEA R35, P1, R8, UR6, 0x2 ;  /* 0x0000000608237c11 */ /* 0x000fe4000f8210ff */
[----:B------:R-:W-:Y:S02]  /*1070*/  LOP3.LUT R14, R14, 0x8, RZ, 0xc0, !PT ;  /* 0x000000080e0e7812 */ /* 0x000fe400078ec0ff */
[----:B------:R-:W-:Y:S02]  /*1080*/  LEA.HI.X R8, R8, UR7, R9, 0x2, P1 ;  /* 0x0000000708087c11 */ /* 0x000fe400088f1409 */
[----:B------:R-:W-:-:S05]  /*1090*/  IADD3 R17, P1, R14, R35, RZ ;  /* 0x000000230e117210 */ /* 0x000fca0007f3e0ff */
[----:B------:R-:W-:Y:S01]  /*10a0*/  IMAD.X R16, RZ, RZ, R8, P1 ;  /* 0x000000ffff107224 */ /* 0x000fe200008e0608 */
[----:B------:R-:W-:Y:S02]  /*10b0*/  IADD3 R8, P1, R17, R32, RZ ;  /* 0x0000002011087210 */ /* 0x000fe40007f3e0ff */
[----:B------:R-:W-:Y:S02]  /*10c0*/  SHF.R.U32.HI R35, RZ, 0x1c, R11 ;  /* 0x0000001cff237819 */ /* 0x000fe4000001160b */
[----:B------:R-:W-:Y:S02]  /*10d0*/  IADD3.X R9, R16, R30, RZ, P1, !PT ;  /* 0x0000001e10097210 */ /* 0x000fe40000ffe4ff */
[----:B------:R-:W-:-:S04]  /*10e0*/  LEA R37, P1, R10, UR6, 0x2 ;  /* 0x000000060a257c11 */ /* 0x000fc8000f8210ff */
[----:B------:R-:W-:Y:S02]  /*10f0*/  LEA.HI.X R11, R10, UR7, R11, 0x2, P1 ;  /* 0x000000070a0b7c11 */ /* 0x000fe400088f140b */
[----:B------:R-:W-:Y:S01]  /*1100*/  LOP3.LUT R10, R35, 0x8, RZ, 0xc0, !PT ;  /* 0x00000008230a7812 */ /* 0x000fe200078ec0ff */
[----:B------:R-:W-:Y:S02]  /*1110*/  IMAD.MOV.U32 R14, RZ, RZ, RZ ;  /* 0x000000ffff0e7224 */ /* 0x000fe400078e00ff */
[----:B------:R-:W-:Y:S01]  /*1120*/  IMAD.WIDE R8, R27, 0x4, R8 ;  /* 0x000000041b087825 */ /* 0x000fe200078e0208 */
[----:B------:R-:W-:Y:S02]  /*1130*/  IADD3 R37, P1, R10, R37, RZ ;  /* 0x000000250a257210 */ /* 0x000fe40007f3e0ff */
[----:B------:R-:W-:Y:S02]  /*1140*/  IADD3 R10, P3, R28, R17, RZ ;  /* 0x000000111c0a7210 */ /* 0x000fe40007f7e0ff */
[----:B------:R0:W3:Y:S01]  /*1150*/  @!P0 LDG.E.EL R14, desc[UR4][R8.64] ;  /* 0x00000004080e8981 */ /* 0x0000e2000c2e1900 */
[----:B------:R-:W-:Y:S01]  /*1160*/  IMAD.X R17, RZ, RZ, R11, P1 ;  /* 0x000000ffff117224 */ /* 0x000fe200008e060b */
[----:B------:R-:W-:Y:S01]  /*1170*/  IADD3 R28, P4, R28, R37, RZ ;  /* 0x000000251c1c7210 */ /* 0x000fe20007f9e0ff */
[----:B------:R-:W-:Y:S01]  /*1180*/  IMAD.X R11, R29, 0x1, R16, P3 ;  /* 0x000000011d0b7824 */ /* 0x000fe200018e0610 */
[----:B0-----:R-:W-:-:S03]  /*1190*/  IADD3 R8, P2, R37, R32, RZ ;  /* 0x0000002025087210 */ /* 0x001fc60007f5e0ff */
[----:B------:R-:W-:Y:S01]  /*11a0*/  IMAD.X R29, R29, 0x1, R17, P4 ;  /* 0x000000011d1d7824 */ /* 0x000fe200020e0611 */
[----:B------:R-:W-:Y:S02]  /*11b0*/  IADD3.X R9, R17, R30, RZ, P2, !PT ;  /* 0x0000001e11097210 */ /* 0x000fe400017fe4ff */
[----:B------:R-:W-:Y:S01]  /*11c0*/  CS2R R16, SRZ ;  /* 0x0000000000107805 */ /* 0x000fe2000001ff00 */
[----:B------:R-:W-:-:S04]  /*11d0*/  IMAD.WIDE R10, R27, 0x4, R10 ;  /* 0x000000041b0a7825 */ /* 0x000fc800078e020a */
[C---:B------:R-:W-:Y:S01]  /*11e0*/  IMAD.WIDE R8, R27.reuse, 0x4, R8 ;  /* 0x000000041b087825 */ /* 0x040fe200078e0208 */
[----:B------:R0:W2:Y:S03]  /*11f0*/  @!P0 LDG.E.EL R16, desc[UR4][R10.64] ;  /* 0x000000040a108981 */ /* 0x0000a6000c2e1900 */
[----:B------:R-:W-:Y:S01]  /*1200*/  IMAD.WIDE R28, R27, 0x4, R28 ;  /* 0x000000041b1c7825 */ /* 0x000fe200078e021c */
[----:B------:R-:W4:Y:S03]  /*1210*/  @!P0 LDG.E.EL R17, desc[UR4][R8.64] ;  /* 0x0000000408118981 */ /* 0x000f26000c2e1900 */
[----:B------:R-:W-:-:S06]  /*1220*/  IMAD.MOV.U32 R27, RZ, RZ, RZ ;  /* 0x000000ffff1b7224 */ /* 0x000fcc00078e00ff */
[----:B------:R-:W5:Y:S01]  /*1230*/  @!P0 LDG.E.EL R27, desc[UR4][R28.64] ;  /* 0x000000041c1b8981 */ /* 0x000f62000c2e1900 */
[----:B------:R-:W-:Y:S01]  /*1240*/  FADD R26, R26, -R7 ;  /* 0x800000071a1a7221 */ /* 0x000fe20000000000 */
[----:B0-----:R-:W-:Y:S01]  /*1250*/  FADD R11, R25, -R6 ;  /* 0x80000006190b7221 */ /* 0x001fe20000000000 */
[----:B------:R-:W-:Y:S01]  /*1260*/  FADD R24, R24, -R13 ;  /* 0x8000000d18187221 */ /* 0x000fe20000000000 */
[----:B------:R-:W-:Y:S01]  /*1270*/  FADD R15, R15, -R12 ;  /* 0x8000000c0f0f7221 */ /* 0x000fe20000000000 */
[-C--:B------:R-:W-:Y:S01]  /*1280*/  FFMA R26, R26, R18.reuse, R7 ;  /* 0x000000121a1a7223 */ /* 0x080fe20000000007 */
[-C--:B------:R-:W-:Y:S01]  /*1290*/  FFMA R11, R11, R19.reuse, R6 ;  /* 0x000000130b0b7223 */ /* 0x080fe20000000006 */
[----:B------:R-:W-:Y:S01]  /*12a0*/  FFMA R13, R24, R18, R13 ;  /* 0x00000012180d7223 */ /* 0x000fe2000000000d */
[----:B------:R-:W0:Y:S01]  /*12b0*/  LDC.64 R6, c[0x0][0x210] ;  /* 0x00008400ff067b82 */ /* 0x000e220000000a00 */
[----:B------:R-:W-:Y:S02]  /*12c0*/  FFMA R12, R15, R19, R12 ;  /* 0x000000130f0c7223 */ /* 0x000fe4000000000c */
[----:B------:R-:W-:-:S02]  /*12d0*/  FADD R13, -R26, R13 ;  /* 0x0000000d1a0d7221 */ /* 0x000fc40000000100 */
[----:B------:R-:W-:Y:S02]  /*12e0*/  FADD R12, -R11, R12 ;  /* 0x0000000c0b0c7221 */ /* 0x000fe40000000100 */
[----:B------:R-:W-:Y:S02]  /*12f0*/  FFMA R5, R13, R5, R26 ;  /* 0x000000050d057223 */ /* 0x000fe4000000001a */
[----:B------:R-:W-:Y:S02]  /*1300*/  FFMA R4, R12, R4, R11 ;  /* 0x000000040c047223 */ /* 0x000fe4000000000b */
[----:B------:R-:W-:Y:S02]  /*1310*/  FADD R22, R22, R5 ;  /* 0x0000000516167221 */ /* 0x000fe40000000000 */
[----:B------:R-:W-:Y:S01]  /*1320*/  FADD R23, R23, R4 ;  /* 0x0000000417177221 */ /* 0x000fe20000000000 */
[----:B0-----:R-:W-:-:S04]  /*1330*/  IMAD.WIDE R6, R0, 0x4, R6 ;  /* 0x0000000400067825 */ /* 0x001fc800078e0206 */
[----:B---3--:R-:W-:-:S04]  /*1340*/  FADD R14, R14, -R33 ;  /* 0x800000210e0e7221 */ /* 0x008fc80000000000 */
[----:B------:R-:W-:Y:S01]  /*1350*/  FFMA R14, R14, R20, R33 ;  /* 0x000000140e0e7223 */ /* 0x000fe20000000021 */
[----:B--2---:R-:W-:Y:S01]  /*1360*/  FADD R16, R16, -R31 ;  /* 0x8000001f10107221 */ /* 0x004fe20000000000 */
[----:B----4-:R-:W-:-:S03]  /*1370*/  FADD R17, R17, -R34 ;  /* 0x8000002211117221 */ /* 0x010fc60000000000 */
[----:B------:R-:W-:Y:S01]  /*1380*/  FFMA R31, R16, R20, R31 ;  /* 0x00000014101f7223 */ /* 0x000fe2000000001f */
[-C--:B------:R-:W-:Y:S01]  /*1390*/  FFMA R17, R17, R21.reuse, R34 ;  /* 0x0000001511117223 */ /* 0x080fe20000000022 */
[--C-:B-----5:R-:W-:Y:S02]  /*13a0*/  FADD R27, R27, -R36.reuse ;  /* 0x800000241b1b7221 */ /* 0x120fe40000000000 */
[----:B------:R-:W-:Y:S02]  /*13b0*/  FADD R31, -R14, R31 ;  /* 0x0000001f0e1f7221 */ /* 0x000fe40000000100 */
[----:B------:R-:W-:Y:S02]  /*13c0*/  FFMA R36, R27, R21, R36 ;  /* 0x000000151b247223 */ /* 0x000fe40000000024 */
[----:B------:R-:W-:Y:S02]  /*13d0*/  FFMA R3, R31, R3, R14 ;  /* 0x000000031f037223 */ /* 0x000fe4000000000e */
[----:B------:R-:W-:-:S03]  /*13e0*/  FADD R36, -R17, R36 ;  /* 0x0000002411247221 */ /* 0x000fc60000000100 */
[----:B------:R-:W-:Y:S01]  /*13f0*/  FSETP.GEU.AND P1, PT, R22, -R3, PT ;  /* 0x800000031600720b */ /* 0x000fe20003f2e000 */
[----:B------:R-:W-:Y:S01]  /*1400*/  FFMA R2, R36, R2, R17 ;  /* 0x0000000224027223 */ /* 0x000fe20000000011 */
[----:B------:R-:W-:-:S03]  /*1410*/  FADD R3, R3, R22 ;  /* 0x0000001603037221 */ /* 0x000fc60000000000 */
[----:B------:R-:W-:Y:S01]  /*1420*/  FADD R4, R2, R23 ;  /* 0x0000001702047221 */ /* 0x000fe20000000000 */
[----:B------:R-:W-:Y:S02]  /*1430*/  FSETP.GEU.AND P2, PT, R23, -R2, PT ;  /* 0x800000021700720b */ /* 0x000fe40003f4e000 */
[----:B------:R-:W-:Y:S02]  /*1440*/  FSEL R2, R3, RZ, P1 ;  /* 0x000000ff03027208 */ /* 0x000fe40000800000 */
[----:B------:R-:W-:Y:S01]  /*1450*/  FSEL R3, R4, RZ, P2 ;  /* 0x000000ff04037208 */ /* 0x000fe20001000000 */
[----:B------:R-:W-:Y:S08]  /*1460*/  @P0 EXIT ;  /* 0x000000000000094d */ /* 0x000ff00003800000 */
[----:B------:R-:W-:Y:S01]  /*1470*/  STG.E.64 desc[UR4][R6.64], R2 ;  /* 0x0000000206007986 */ /* 0x000fe2000c101b04 */
[----:B------:R-:W-:Y:S05]  /*1480*/  EXIT ;  /* 0x000000000000794d */ /* 0x000fea0003800000 */
.L_x_0:
[----:B------:R-:W-:-:S00]  /*1490*/  BRA `(.L_x_0) ;  /* 0xfffffffc00fc7947 */ /* 0x000fc0000383ffff */
[----:B------:R-:W-:-:S00]  /*14a0*/  NOP ;  /* 0x0000000000007918 */ /* 0x000fc00000000000 */
        /* <DEDUP_REMOVED lines=13> */
.L_x_1:


//--------------------- .nv.global.init           --------------------------
	.section	.nv.global.init,"aw",@progbits
.nv.global.init:
	.type		_$_str,@object
	.size		_$_str,(_$_str_$_2 - _$_str)
_$_str:
        /*0000*/ 	.byte	0x5f, 0x5f, 0x43, 0x55, 0x44, 0x41, 0x5f, 0x46, 0x54, 0x5a, 0x00
	.type		_$_str_$_2,@object
	.size		_$_str_$_2,(.L_1 - _$_str_$_2)
_$_str_$_2:
        /*000b*/ 	.byte	0x5f, 0x5f, 0x43, 0x55, 0x44, 0x41, 0x5f, 0x50, 0x52, 0x45, 0x43, 0x5f, 0x53, 0x51, 0x52, 0x54
        /*001b*/ 	.byte	0x00
.L_1:


//--------------------- .nv.constant0.triton_poi_fused__native_batch_norm_legit_no_training__unsafe_index_add_mul_relu_sub_39 --------------------------
	.section	.nv.constant0.triton_poi_fused__native_batch_norm_legit_no_training__unsafe_index_add_mul_relu_sub_39,"a",@progbits
	.sectionflags	@""
	.align	4
.nv.constant0.triton_poi_fused__native_batch_norm_legit_no_training__unsafe_index_add_mul_relu_sub_39:
	.zero		700
